	.headerflags	@"EF_CUDA_TEXMODE_UNIFIED EF_CUDA_64BIT_ADDRESS EF_CUDA_ACCELERATORS EF_CUDA_SM90 EF_CUDA_VIRTUAL_SM(EF_CUDA_SM90)"
	.elftype	@"ET_EXEC"


//--------------------- .nv.info                  --------------------------
	.section	.nv.info,"",@"SHT_CUDA_INFO"
	.align	4


	//----- nvinfo : EIATTR_REGCOUNT
	.align		4
        /*0000*/ 	.byte	0x04, 0x2f
        /*0002*/ 	.short	(.L_3 - .L_2)
	.align		4
.L_2:
        /*0004*/ 	.word	index@(triton_poi_fused__native_batch_norm_legit_no_training_mul_softplus_tanh_11)
        /*0008*/ 	.word	0x00000018


	//----- nvinfo : EIATTR_MIN_STACK_SIZE
	.align		4
.L_3:
        /*000c*/ 	.byte	0x04, 0x12
        /*000e*/ 	.short	(.L_5 - .L_4)
	.align		4
.L_4:
        /*0010*/ 	.word	index@(triton_poi_fused__native_batch_norm_legit_no_training_mul_softplus_tanh_11)
        /*0014*/ 	.word	0x00000000


	//----- nvinfo : EIATTR_FRAME_SIZE
	.align		4
.L_5:
        /*0018*/ 	.byte	0x04, 0x11
        /*001a*/ 	.short	(.L_7 - .L_6)
	.align		4
.L_6:
        /*001c*/ 	.word	index@(triton_poi_fused__native_batch_norm_legit_no_training_mul_softplus_tanh_11)
        /*0020*/ 	.word	0x00000000


	//----- nvinfo : EIATTR_MIN_STACK_SIZE
	.align		4
.L_7:
        /*0024*/ 	.byte	0x04, 0x12
        /*0026*/ 	.short	(.L_9 - .L_8)
	.align		4
.L_8:
        /*0028*/ 	.word	index@(triton_poi_fused__native_batch_norm_legit_no_training_mul_softplus_tanh_11)
        /*002c*/ 	.word	0x00000000
.L_9:


//--------------------- .nv.info.triton_poi_fused__native_batch_norm_legit_no_training_mul_softplus_tanh_11 --------------------------
	.section	.nv.info.triton_poi_fused__native_batch_norm_legit_no_training_mul_softplus_tanh_11,"",@"SHT_CUDA_INFO"
	.sectionflags	@""
	.align	4


	//----- nvinfo : EIATTR_CUDA_API_VERSION
	.align		4
        /*0000*/ 	.byte	0x04, 0x37
        /*0002*/ 	.short	(.L_11 - .L_10)
.L_10:
        /*0004*/ 	.word	0x0000007c


	//----- nvinfo : EIATTR_KPARAM_INFO
	.align		4
.L_11:
        /*0008*/ 	.byte	0x04, 0x17
        /*000a*/ 	.short	(.L_13 - .L_12)
.L_12:
        /*000c*/ 	.word	0x00000000
        /*0010*/ 	.short	0x0006
        /*0012*/ 	.short	0x0030
        /*0014*/ 	.byte	0x00, 0xf0, 0x11, 0x00


	//----- nvinfo : EIATTR_KPARAM_INFO
	.align		4
.L_13:
        /*0018*/ 	.byte	0x04, 0x17
        /*001a*/ 	.short	(.L_15 - .L_14)
.L_14:
        /*001c*/ 	.word	0x00000000
        /*0020*/ 	.short	0x0005
        /*0022*/ 	.short	0x0028
        /*0024*/ 	.byte	0x00, 0xf4, 0x21, 0x00


	//----- nvinfo : EIATTR_KPARAM_INFO
	.align		4
.L_15:
        /*0028*/ 	.byte	0x04, 0x17
        /*002a*/ 	.short	(.L_17 - .L_16)
.L_16:
        /*002c*/ 	.word	0x00000000
        /*0030*/ 	.short	0x0004
        /*0032*/ 	.short	0x0020
        /*0034*/ 	.byte	0x00, 0xf4, 0x21, 0x00


	//----- nvinfo : EIATTR_KPARAM_INFO
	.align		4
.L_17:
        /*0038*/ 	.byte	0x04, 0x17
        /*003a*/ 	.short	(.L_19 - .L_18)
.L_18:
        /*003c*/ 	.word	0x00000000
        /*0040*/ 	.short	0x0003
        /*0042*/ 	.short	0x0018
        /*0044*/ 	.byte	0x00, 0xf4, 0x21, 0x00


	//----- nvinfo : EIATTR_KPARAM_INFO
	.align		4
.L_19:
        /*0048*/ 	.byte	0x04, 0x17
        /*004a*/ 	.short	(.L_21 - .L_20)
.L_20:
        /*004c*/ 	.word	0x00000000
        /*0050*/ 	.short	0x0002
        /*0052*/ 	.short	0x0010
        /*0054*/ 	.byte	0x00, 0xf4, 0x21, 0x00


	//----- nvinfo : EIATTR_KPARAM_INFO
	.align		4
.L_21:
        /*0058*/ 	.byte	0x04, 0x17
        /*005a*/ 	.short	(.L_23 - .L_22)
.L_22:
        /*005c*/ 	.word	0x00000000
        /*0060*/ 	.short	0x0001
        /*0062*/ 	.short	0x0008
        /*0064*/ 	.byte	0x00, 0xf4, 0x21, 0x00


	//----- nvinfo : EIATTR_KPARAM_INFO
	.align		4
.L_23:
        /*0068*/ 	.byte	0x04, 0x17
        /*006a*/ 	.short	(.L_25 - .L_24)
.L_24:
        /*006c*/ 	.word	0x00000000
        /*0070*/ 	.short	0x0000
        /*0072*/ 	.short	0x0000
        /*0074*/ 	.byte	0x00, 0xf4, 0x21, 0x00


	//----- nvinfo : EIATTR_SPARSE_MMA_MASK
	.align		4
.L_25:
        /*0078*/ 	.byte	0x03, 0x50
        /*007a*/ 	.short	0x0000


	//----- nvinfo : EIATTR_MAXREG_COUNT
	.align		4
        /*007c*/ 	.byte	0x03, 0x1b
        /*007e*/ 	.short	0x00ff


	//----- nvinfo : EIATTR_EXIT_INSTR_OFFSETS
	.align		4
        /*0080*/ 	.byte	0x04, 0x1c
        /*0082*/ 	.short	(.L_27 - .L_26)


	//   ....[0]....
.L_26:
        /*0084*/ 	.word	0x00000b70


	//   ....[1]....
        /*0088*/ 	.word	0x00000b90


	//----- nvinfo : EIATTR_REQNTID
	.align		4
.L_27:
        /*008c*/ 	.byte	0x04, 0x10
        /*008e*/ 	.short	(.L_29 - .L_28)
.L_28:
        /*0090*/ 	.word	0x00000080
        /*0094*/ 	.word	0x00000001
        /*0098*/ 	.word	0x00000001


	//----- nvinfo : EIATTR_CRS_STACK_SIZE
	.align		4
.L_29:
        /*009c*/ 	.byte	0x04, 0x1e
        /*009e*/ 	.short	(.L_31 - .L_30)
.L_30:
        /*00a0*/ 	.word	0x00000000


	//----- nvinfo : EIATTR_CBANK_PARAM_SIZE
	.align		4
.L_31:
        /*00a4*/ 	.byte	0x03, 0x19
        /*00a6*/ 	.short	0x0034


	//----- nvinfo : EIATTR_PARAM_CBANK
	.align		4
        /*00a8*/ 	.byte	0x04, 0x0a
        /*00aa*/ 	.short	(.L_33 - .L_32)
	.align		4
.L_32:
        /*00ac*/ 	.word	index@(.nv.constant0.triton_poi_fused__native_batch_norm_legit_no_training_mul_softplus_tanh_11)
        /*00b0*/ 	.short	0x0210
        /*00b2*/ 	.short	0x0034


	//----- nvinfo : EIATTR_SW_WAR
	.align		4
.L_33:
        /*00b4*/ 	.byte	0x04, 0x36
        /*00b6*/ 	.short	(.L_35 - .L_34)
.L_34:
        /*00b8*/ 	.word	0x00000008
.L_35:


//--------------------- .nv.callgraph             --------------------------
	.section	.nv.callgraph,"",@"SHT_CUDA_CALLGRAPH"
	.align	4
	.sectionentsize	8
	.align		4
        /*0000*/ 	.word	0x00000000
	.align		4
        /*0004*/ 	.word	0xffffffff
	.align		4
        /*0008*/ 	.word	0x00000000
	.align		4
        /*000c*/ 	.word	0xfffffffe
	.align		4
        /*0010*/ 	.word	0x00000000
	.align		4
        /*0014*/ 	.word	0xfffffffd
	.align		4
        /*0018*/ 	.word	0x00000000
	.align		4
        /*001c*/ 	.word	0xfffffffc


//--------------------- .nv.constant4             --------------------------
	.section	.nv.constant4,"a",@progbits
	.align	8
	.align		8
.nv.constant4:
        /*0000*/ 	.dword	_$_str
	.align		8
        /*0008*/ 	.dword	_$_str_$_2


//--------------------- .text.triton_poi_fused__native_batch_norm_legit_no_training_mul_softplus_tanh_11 --------------------------
	.section	.text.triton_poi_fused__native_batch_norm_legit_no_training_mul_softplus_tanh_11,"ax",@progbits
	.align	128
        .global         triton_poi_fused__native_batch_norm_legit_no_training_mul_softplus_tanh_11
        .type           triton_poi_fused__native_batch_norm_legit_no_training_mul_softplus_tanh_11,@function
        .size           triton_poi_fused__native_batch_norm_legit_no_training_mul_softplus_tanh_11,(.L_x_11 - triton_poi_fused__native_batch_norm_legit_no_training_mul_softplus_tanh_11)
        .other          triton_poi_fused__native_batch_norm_legit_no_training_mul_softplus_tanh_11,@"STO_CUDA_ENTRY STV_DEFAULT"
triton_poi_fused__native_batch_norm_legit_no_training_mul_softplus_tanh_11:
.text.triton_poi_fused__native_batch_norm_legit_no_training_mul_softplus_tanh_11:
[----:B------:R-:W0:Y:S01]  /*0000*/  LDC R1, c[0x0][0x28] ;  /* 0x00000a00ff017b82 */ /* 0x000e220000000800 */
[----:B------:R-:W1:Y:S07]  /*0010*/  S2R R0, SR_TID.X ;  /* 0x0000000000007919 */ /* 0x000e6e0000002100 */
[----:B------:R-:W2:Y:S01]  /*0020*/  LDC.64 R10, c[0x0][0x228] ;  /* 0x00008a00ff0a7b82 */ /* 0x000ea20000000a00 */
[----:B------:R-:W-:Y:S01]  /*0030*/  ULDC.64 UR4, c[0x0][0x208] ;  /* 0x0000820000047ab9 */ /* 0x000fe20000000a00 */
[----:B------:R-:W3:Y:S06]  /*0040*/  S2R R5, SR_CTAID.X ;  /* 0x0000000000057919 */ /* 0x000eec0000002500 */
[----:B------:R-:W4:Y:S08]  /*0050*/  LDC.64 R16, c[0x0][0x220] ;  /* 0x00008800ff107b82 */ /* 0x000f300000000a00 */
[----:B------:R-:W5:Y:S08]  /*0060*/  LDC.64 R14, c[0x0][0x218] ;  /* 0x00008600ff0e7b82 */ /* 0x000f700000000a00 */
[----:B------:R-:W5:Y:S01]  /*0070*/  LDC.64 R18, c[0x0][0x230] ;  /* 0x00008c00ff127b82 */ /* 0x000f620000000a00 */
[----:B-1----:R-:W-:-:S07]  /*0080*/  SHF.L.U32 R0, R0, 0x1, RZ ;  /* 0x0000000100007819 */ /* 0x002fce00000006ff */
[----:B------:R-:W1:Y:S01]  /*0090*/  LDC.64 R20, c[0x0][0x238] ;  /* 0x00008e00ff147b82 */ /* 0x000e620000000a00 */
[----:B---3--:R-:W-:Y:S02]  /*00a0*/  SHF.R.S32.HI R3, RZ, 0x17, R5 ;  /* 0x00000017ff037819 */ /* 0x008fe40000011405 */
[----:B------:R-:W-:Y:S02]  /*00b0*/  LOP3.LUT R0, R0, 0xfe, RZ, 0xc0, !PT ;  /* 0x000000fe00007812 */ /* 0x000fe400078ec0ff */
[----:B------:R-:W-:Y:S02]  /*00c0*/  SGXT R3, R3, 0x1 ;  /* 0x000000010303781a */ /* 0x000fe40000000200 */
[----:B------:R-:W-:Y:S02]  /*00d0*/  LEA R2, R5, R0, 0x8 ;  /* 0x0000000005027211 */ /* 0x000fe400078e40ff */
[----:B------:R-:W-:Y:S02]  /*00e0*/  CS2R R4, SRZ ;  /* 0x0000000000047805 */ /* 0x000fe4000001ff00 */
[----:B------:R-:W-:-:S02]  /*00f0*/  LEA.HI R3, R3, R2, RZ, 0x5 ;  /* 0x0000000203037211 */ /* 0x000fc400078f28ff */
[----:B------:R-:W-:Y:S02]  /*0100*/  ISETP.GE.AND P0, PT, R2, 0x800, PT ;  /* 0x000008000200780c */ /* 0x000fe40003f06270 */
[----:B------:R-:W-:-:S04]  /*0110*/  LOP3.LUT R3, R3, 0xffffffe0, RZ, 0xc0, !PT ;  /* 0xffffffe003037812 */ /* 0x000fc800078ec0ff */
[----:B------:R-:W-:-:S05]  /*0120*/  IADD3 R3, R2, -R3, RZ ;  /* 0x8000000302037210 */ /* 0x000fca0007ffe0ff */
[----:B--2---:R-:W-:-:S05]  /*0130*/  IMAD.WIDE R10, R3, 0x4, R10 ;  /* 0x00000004030a7825 */ /* 0x004fca00078e020a */
[----:B------:R2:W3:Y:S01]  /*0140*/  @!P0 LDG.E.EL.64 R4, desc[UR4][R10.64] ;  /* 0x000000040a048981 */ /* 0x0004e2000c2e1b00 */
[----:B------:R-:W-:Y:S02]  /*0150*/  CS2R R6, SRZ ;  /* 0x0000000000067805 */ /* 0x000fe4000001ff00 */
[----:B------:R-:W-:Y:S01]  /*0160*/  CS2R R8, SRZ ;  /* 0x0000000000087805 */ /* 0x000fe2000001ff00 */
[----:B----4-:R-:W-:-:S04]  /*0170*/  IMAD.WIDE R16, R3, 0x4, R16 ;  /* 0x0000000403107825 */ /* 0x010fc800078e0210 */
[----:B-----5:R-:W-:Y:S01]  /*0180*/  IMAD.WIDE R14, R2, 0x4, R14 ;  /* 0x00000004020e7825 */ /* 0x020fe200078e020e */
[----:B------:R4:W5:Y:S01]  /*0190*/  @!P0 LDG.E.EL.64 R6, desc[UR4][R16.64] ;  /* 0x0000000410068981 */ /* 0x000962000c2e1b00 */
[----:B------:R-:W-:Y:S02]  /*01a0*/  CS2R R12, SRZ ;  /* 0x00000000000c7805 */ /* 0x000fe4000001ff00 */
[----:B--2---:R-:W-:Y:S01]  /*01b0*/  CS2R R10, SRZ ;  /* 0x00000000000a7805 */ /* 0x004fe2000001ff00 */
[C---:B0-----:R-:W-:Y:S01]  /*01c0*/  IMAD.WIDE R18, R3.reuse, 0x4, R18 ;  /* 0x0000000403127825 */ /* 0x041fe200078e0212 */
[----:B------:R0:W5:Y:S03]  /*01d0*/  @!P0 LDG.E.64 R8, desc[UR4][R14.64] ;  /* 0x000000040e088981 */ /* 0x000166000c1e1b00 */
[----:B-1----:R-:W-:Y:S01]  /*01e0*/  IMAD.WIDE R20, R3, 0x4, R20 ;  /* 0x0000000403147825 */ /* 0x002fe200078e0214 */
[----:B------:R-:W2:Y:S04]  /*01f0*/  @!P0 LDG.E.EL.64 R10, desc[UR4][R18.64] ;  /* 0x00000004120a8981 */ /* 0x000ea8000c2e1b00 */
[----:B------:R-:W2:Y:S01]  /*0200*/  @!P0 LDG.E.EL.64 R12, desc[UR4][R20.64] ;  /* 0x00000004140c8981 */ /* 0x000ea2000c2e1b00 */
[----:B------:R-:W-:Y:S01]  /*0210*/  HFMA2.MMA R0, -RZ, RZ, 1.625, 0 ;  /* 0x3e800000ff007435 */ /* 0x000fe200000001ff */
[----:B------:R-:W-:Y:S01]  /*0220*/  BSSY B0, `(.L_x_0) ;  /* 0x0000057000007945 */ /* 0x000fe20003800000 */
[----:B---3--:R-:W-:Y:S01]  /*0230*/  FADD R4, R4, 9.9999997473787516356e-06 ;  /* 0x3727c5ac04047421 */ /* 0x008fe20000000000 */
[----:B------:R-:W-:-:S03]  /*0240*/  FADD R5, R5, 9.9999997473787516356e-06 ;  /* 0x3727c5ac05057421 */ /* 0x000fc60000000000 */
[----:B------:R-:W1:Y:S08]  /*0250*/  MUFU.SQRT R3, R4 ;  /* 0x0000000400037308 */ /* 0x000e700000002000 */
[----:B----4-:R-:W3:Y:S01]  /*0260*/  MUFU.SQRT R16, R5 ;  /* 0x0000000500107308 */ /* 0x010ee20000002000 */
[C---:B-1----:R-:W-:Y:S02]  /*0270*/  FSETP.GT.AND P1, PT, R3.reuse, 8.50705917302346158658e+37, PT ;  /* 0x7e8000000300780b */ /* 0x042fe40003f24000 */
[----:B------:R-:W-:-:S02]  /*0280*/  FSETP.GEU.AND P3, PT, R3, 1.175494350822287508e-38, PT ;  /* 0x008000000300780b */ /* 0x000fc40003f6e000 */
[C---:B---3--:R-:W-:Y:S02]  /*0290*/  FSETP.GT.AND P2, PT, R16.reuse, 8.50705917302346158658e+37, PT ;  /* 0x7e8000001000780b */ /* 0x048fe40003f44000 */
[----:B------:R-:W-:-:S07]  /*02a0*/  FSETP.GEU.AND P4, PT, R16, 1.175494350822287508e-38, PT ;  /* 0x008000001000780b */ /* 0x000fce0003f8e000 */
[----:B------:R-:W-:-:S04]  /*02b0*/  @P1 FMUL R3, R3, 0.25 ;  /* 0x3e80000003031820 */ /* 0x000fc80000400000 */
[----:B------:R-:W-:Y:S01]  /*02c0*/  @!P3 FMUL R3, R3, 16777216 ;  /* 0x4b8000000303b820 */ /* 0x000fe20000400000 */
[----:B------:R-:W-:-:S04]  /*02d0*/  @P2 FMUL R16, R16, 0.25 ;  /* 0x3e80000010102820 */ /* 0x000fc80000400000 */
[----:B------:R-:W-:Y:S01]  /*02e0*/  @!P4 FMUL R16, R16, 16777216 ;  /* 0x4b8000001010c820 */ /* 0x000fe20000400000 */
[----:B------:R-:W1:Y:S01]  /*02f0*/  MUFU.RCP R3, R3 ;  /* 0x0000000300037308 */ /* 0x000e620000001000 */
[----:B------:R-:W-:-:S07]  /*0300*/  FSEL R4, R0, 1, P1 ;  /* 0x3f80000000047808 */ /* 0x000fce0000800000 */
[----:B------:R-:W3:Y:S01]  /*0310*/  MUFU.RCP R16, R16 ;  /* 0x0000001000107308 */ /* 0x000ee20000001000 */
[----:B0-----:R-:W-:Y:S01]  /*0320*/  FSEL R15, R0, 1, P2 ;  /* 0x3f800000000f7808 */ /* 0x001fe20001000000 */
[----:B------:R-:W-:Y:S01]  /*0330*/  @!P3 FMUL R4, R4, 16777216 ;  /* 0x4b8000000404b820 */ /* 0x000fe20000400000 */
[----:B-----5:R-:W-:-:S03]  /*0340*/  FADD R6, -R6, R8 ;  /* 0x0000000806067221 */ /* 0x020fc60000000100 */
[----:B------:R-:W-:Y:S01]  /*0350*/  @!P4 FMUL R15, R15, 16777216 ;  /* 0x4b8000000f0fc820 */ /* 0x000fe20000400000 */
[----:B-1----:R-:W-:Y:S01]  /*0360*/  FMUL R5, R3, R4 ;  /* 0x0000000403057220 */ /* 0x002fe20000400000 */
[----:B------:R-:W-:-:S03]  /*0370*/  FADD R7, -R7, R9 ;  /* 0x0000000907077221 */ /* 0x000fc60000000100 */
[----:B------:R-:W-:Y:S01]  /*0380*/  FMUL R5, R6, R5 ;  /* 0x0000000506057220 */ /* 0x000fe20000400000 */
[----:B---3--:R-:W-:-:S03]  /*0390*/  FMUL R4, R16, R15 ;  /* 0x0000000f10047220 */ /* 0x008fc60000400000 */
[----:B--2---:R-:W-:Y:S01]  /*03a0*/  FFMA R10, R5, R10, R12 ;  /* 0x0000000a050a7223 */ /* 0x004fe2000000000c */
[----:B------:R-:W-:-:S03]  /*03b0*/  FMUL R4, R7, R4 ;  /* 0x0000000407047220 */ /* 0x000fc60000400000 */
[----:B------:R-:W-:Y:S01]  /*03c0*/  FMUL R5, R10, 1.4426950216293334961 ;  /* 0x3fb8aa3b0a057820 */ /* 0x000fe20000400000 */
[----:B------:R-:W-:-:S04]  /*03d0*/  FFMA R11, R4, R11, R13 ;  /* 0x0000000b040b7223 */ /* 0x000fc8000000000d */
[----:B------:R-:W-:Y:S01]  /*03e0*/  FMUL R7, R11, 1.4426950216293334961 ;  /* 0x3fb8aa3b0b077820 */ /* 0x000fe20000400000 */
[----:B------:R-:W-:-:S04]  /*03f0*/  FSETP.GEU.AND P1, PT, R5, -126, PT ;  /* 0xc2fc00000500780b */ /* 0x000fc80003f2e000 */
[----:B------:R-:W-:-:S09]  /*0400*/  FSETP.GEU.AND P2, PT, R7, -126, PT ;  /* 0xc2fc00000700780b */ /* 0x000fd20003f4e000 */
[----:B------:R-:W-:-:S04]  /*0410*/  @!P1 FMUL R5, R5, 0.5 ;  /* 0x3f00000005059820 */ /* 0x000fc80000400000 */
[----:B------:R-:W-:Y:S01]  /*0420*/  @!P2 FMUL R7, R7, 0.5 ;  /* 0x3f0000000707a820 */ /* 0x000fe20000400000 */
[----:B------:R-:W0:Y:S08]  /*0430*/  MUFU.EX2 R3, R5 ;  /* 0x0000000500037308 */ /* 0x000e300000000800 */
[----:B------:R-:W1:Y:S01]  /*0440*/  MUFU.EX2 R4, R7 ;  /* 0x0000000700047308 */ /* 0x000e620000000800 */
[----:B0-----:R-:W-:-:S04]  /*0450*/  @!P1 FMUL R3, R3, R3 ;  /* 0x0000000303039220 */ /* 0x001fc80000400000 */
[----:B------:R-:W-:Y:S01]  /*0460*/  FADD.FTZ.RZ R6, R3, 1 ;  /* 0x3f80000003067421 */ /* 0x000fe2000001c000 */
[----:B-1----:R-:W-:-:S04]  /*0470*/  @!P2 FMUL R4, R4, R4 ;  /* 0x000000040404a220 */ /* 0x002fc80000400000 */
[----:B------:R-:W-:Y:S01]  /*0480*/  IADD3 R6, R6, -0x3f400000, RZ ;  /* 0xc0c0000006067810 */ /* 0x000fe20007ffe0ff */
[----:B------:R-:W-:-:S03]  /*0490*/  FADD.FTZ.RZ R8, R4, 1 ;  /* 0x3f80000004087421 */ /* 0x000fc6000001c000 */
[----:B------:R-:W-:Y:S02]  /*04a0*/  LOP3.LUT R6, R6, 0xff800000, RZ, 0xc0, !PT ;  /* 0xff80000006067812 */ /* 0x000fe400078ec0ff */
[----:B------:R-:W-:Y:S02]  /*04b0*/  IADD3 R8, R8, -0x3f400000, RZ ;  /* 0xc0c0000008087810 */ /* 0x000fe40007ffe0ff */
[----:B------:R-:W-:Y:S02]  /*04c0*/  IADD3 R9, -R6, 0x40800000, RZ ;  /* 0x4080000006097810 */ /* 0x000fe40007ffe1ff */
[----:B------:R-:W-:-:S04]  /*04d0*/  LOP3.LUT R5, R8, 0xff800000, RZ, 0xc0, !PT ;  /* 0xff80000008057812 */ /* 0x000fc800078ec0ff */
[----:B------:R-:W-:Y:S01]  /*04e0*/  IADD3 R13, -R5, 0x40800000, RZ ;  /* 0x40800000050d7810 */ /* 0x000fe20007ffe1ff */
[-C--:B------:R-:W-:Y:S01]  /*04f0*/  FFMA.FTZ R7, R9, R0.reuse, -1 ;  /* 0xbf80000009077423 */ /* 0x080fe20000010000 */
[----:B------:R-:W-:Y:S02]  /*0500*/  IADD3 R8, R3, -R6, RZ ;  /* 0x8000000603087210 */ /* 0x000fe40007ffe0ff */
[----:B------:R-:W-:Y:S01]  /*0510*/  IADD3 R9, R4, -R5, RZ ;  /* 0x8000000504097210 */ /* 0x000fe20007ffe0ff */
[----:B------:R-:W-:Y:S01]  /*0520*/  FFMA.FTZ R0, R13, R0, -1 ;  /* 0xbf8000000d007423 */ /* 0x000fe20000010000 */
[----:B------:R-:W-:Y:S01]  /*0530*/  MOV R12, 0x3d39bf78 ;  /* 0x3d39bf78000c7802 */ /* 0x000fe20000000f00 */
[----:B------:R-:W-:Y:S02]  /*0540*/  FADD R7, R8, R7 ;  /* 0x0000000708077221 */ /* 0x000fe40000000000 */
[----:B------:R-:W-:Y:S02]  /*0550*/  FADD R0, R9, R0 ;  /* 0x0000000009007221 */ /* 0x000fe40000000000 */
[----:B------:R-:W-:-:S02]  /*0560*/  FFMA.FTZ R8, R7, -R12, 0.10546888411045074463 ;  /* 0x3dd8001207087423 */ /* 0x000fc4000001080c */
[C---:B------:R-:W-:Y:S02]  /*0570*/  FFMA.FTZ R9, R0.reuse, -R12, 0.10546888411045074463 ;  /* 0x3dd8001200097423 */ /* 0x040fe4000001080c */
[C---:B------:R-:W-:Y:S02]  /*0580*/  FFMA.FTZ R8, R7.reuse, R8, -0.13229703903198242188 ;  /* 0xbe0778e007087423 */ /* 0x040fe40000010008 */
[C---:B------:R-:W-:Y:S02]  /*0590*/  FFMA.FTZ R9, R0.reuse, R9, -0.13229703903198242188 ;  /* 0xbe0778e000097423 */ /* 0x040fe40000010009 */
[C---:B------:R-:W-:Y:S02]  /*05a0*/  FFMA.FTZ R8, R7.reuse, R8, 0.14491446316242218018 ;  /* 0x3e14647507087423 */ /* 0x040fe40000010008 */
[----:B------:R-:W-:Y:S02]  /*05b0*/  FFMA.FTZ R9, R0, R9, 0.14491446316242218018 ;  /* 0x3e14647500097423 */ /* 0x000fe40000010009 */
[----:B------:R-:W-:-:S02]  /*05c0*/  FFMA.FTZ R8, R7, R8, -0.16641564667224884033 ;  /* 0xbe2a68dd07087423 */ /* 0x000fc40000010008 */
[C---:B------:R-:W-:Y:S02]  /*05d0*/  FFMA.FTZ R9, R0.reuse, R9, -0.16641564667224884033 ;  /* 0xbe2a68dd00097423 */ /* 0x040fe40000010009 */
[C---:B------:R-:W-:Y:S02]  /*05e0*/  FFMA.FTZ R8, R7.reuse, R8, 0.19988867640495300293 ;  /* 0x3e4caf9e07087423 */ /* 0x040fe40000010008 */
[C---:B------:R-:W-:Y:S02]  /*05f0*/  FFMA.FTZ R9, R0.reuse, R9, 0.19988867640495300293 ;  /* 0x3e4caf9e00097423 */ /* 0x040fe40000010009 */
[----:B------:R-:W-:Y:S02]  /*0600*/  FFMA.FTZ R8, R7, R8, -0.25000196695327758789 ;  /* 0xbe80004207087423 */ /* 0x000fe40000010008 */
[----:B------:R-:W-:Y:S01]  /*0610*/  FFMA.FTZ R9, R0, R9, -0.25000196695327758789 ;  /* 0xbe80004200097423 */ /* 0x000fe20000010009 */
[----:B------:R-:W-:Y:S01]  /*0620*/  ISETP.GE.U32.AND P3, PT, R3, 0x7f800000, PT ;  /* 0x7f8000000300780c */ /* 0x000fe20003f66070 */
[----:B------:R-:W-:-:S02]  /*0630*/  FFMA.FTZ R8, R7, R8, 0.33333510160446166992 ;  /* 0x3eaaaae607087423 */ /* 0x000fc40000010008 */
[C---:B------:R-:W-:Y:S02]  /*0640*/  FFMA.FTZ R9, R0.reuse, R9, 0.33333510160446166992 ;  /* 0x3eaaaae600097423 */ /* 0x040fe40000010009 */
[C---:B------:R-:W-:Y:S02]  /*0650*/  FFMA.FTZ R8, R7.reuse, R8, -0.5 ;  /* 0xbf00000007087423 */ /* 0x040fe40000010008 */
[C---:B------:R-:W-:Y:S01]  /*0660*/  FFMA.FTZ R9, R0.reuse, R9, -0.5 ;  /* 0xbf00000000097423 */ /* 0x040fe20000010009 */
[----:B------:R-:W-:Y:S01]  /*0670*/  I2FP.F32.S32 R5, R5 ;  /* 0x0000000500057245 */ /* 0x000fe20000201400 */
[C---:B------:R-:W-:Y:S01]  /*0680*/  FMUL R8, R7.reuse, R8 ;  /* 0x0000000807087220 */ /* 0x040fe20000400000 */
[----:B------:R-:W-:Y:S01]  /*0690*/  I2FP.F32.S32 R6, R6 ;  /* 0x0000000600067245 */ /* 0x000fe20000201400 */
[C---:B------:R-:W-:Y:S02]  /*06a0*/  FMUL R9, R0.reuse, R9 ;  /* 0x0000000900097220 */ /* 0x040fe40000400000 */
[----:B------:R-:W-:Y:S01]  /*06b0*/  FFMA.FTZ R7, R7, R8, R7 ;  /* 0x0000000807077223 */ /* 0x000fe20000010007 */
[----:B------:R-:W-:Y:S01]  /*06c0*/  FMUL R5, R5, 1.1920928955078125e-07 ;  /* 0x3400000005057820 */ /* 0x000fe20000400000 */
[----:B------:R-:W-:Y:S01]  /*06d0*/  FFMA.FTZ R0, R0, R9, R0 ;  /* 0x0000000900007223 */ /* 0x000fe20000010000 */
[----:B------:R-:W-:Y:S01]  /*06e0*/  FMUL R6, R6, 1.1920928955078125e-07 ;  /* 0x3400000006067820 */ /* 0x000fe20000400000 */
[----:B------:R-:W-:-:S02]  /*06f0*/  FSETP.GT.AND P1, PT, R10, 20, PT ;  /* 0x41a000000a00780b */ /* 0x000fc40003f24000 */
[----:B------:R-:W-:Y:S01]  /*0700*/  ISETP.GE.U32.AND P2, PT, R4, 0x7f800000, PT ;  /* 0x7f8000000400780c */ /* 0x000fe20003f46070 */
[----:B------:R-:W-:Y:S01]  /*0710*/  FFMA.FTZ R0, R5, 0.69314718246459960938, R0 ;  /* 0x3f31721805007823 */ /* 0x000fe20000010000 */
[----:B------:R-:W-:Y:S01]  /*0720*/  FFMA.FTZ R7, R6, 0.69314718246459960938, R7 ;  /* 0x3f31721806077823 */ /* 0x000fe20000010007 */
[----:B------:R-:W-:Y:S10]  /*0730*/  @!P3 BRA `(.L_x_1) ;  /* 0x000000000014b947 */ /* 0x000ff40003800000 */
[C---:B------:R-:W-:Y:S02]  /*0740*/  ISETP.GE.AND P3, PT, R3.reuse, -0x407fffff, PT ;  /* 0xbf8000010300780c */ /* 0x040fe40003f66270 */
[----:B------:R-:W-:-:S11]  /*0750*/  FSETP.NEU.AND P4, PT, R3, RZ, PT ;  /* 0x000000ff0300720b */ /* 0x000fd60003f8d000 */
[----:B------:R-:W-:-:S05]  /*0760*/  @P3 MOV R6, 0x7f800000 ;  /* 0x7f80000000063802 */ /* 0x000fca0000000f00 */
[----:B------:R-:W-:-:S05]  /*0770*/  @P3 FFMA.FTZ R7, R3, R6, +INF ;  /* 0x7f80000003073423 */ /* 0x000fca0000010006 */
[----:B------:R-:W-:-:S07]  /*0780*/  FSEL R7, R7, -RZ, P4 ;  /* 0x800000ff07077208 */ /* 0x000fce0002000000 */
.L_x_1:
[----:B------:R-:W-:Y:S05]  /*0790*/  BSYNC B0 ;  /* 0x0000000000007941 */ /* 0x000fea0003800000 */
.L_x_0:
[----:B------:R-:W-:Y:S04]  /*07a0*/  BSSY B0, `(.L_x_2) ;  /* 0x0000007000007945 */ /* 0x000fe80003800000 */
[----:B------:R-:W-:Y:S05]  /*07b0*/  @!P2 BRA `(.L_x_3) ;  /* 0x000000000014a947 */ /* 0x000fea0003800000 */
[C---:B------:R-:W-:Y:S02]  /*07c0*/  ISETP.GE.AND P2, PT, R4.reuse, -0x407fffff, PT ;  /* 0xbf8000010400780c */ /* 0x040fe40003f46270 */
[----:B------:R-:W-:-:S11]  /*07d0*/  FSETP.NEU.AND P3, PT, R4, RZ, PT ;  /* 0x000000ff0400720b */ /* 0x000fd60003f6d000 */
[----:B------:R-:W-:-:S05]  /*07e0*/  @P2 MOV R3, 0x7f800000 ;  /* 0x7f80000000032802 */ /* 0x000fca0000000f00 */
[----:B------:R-:W-:-:S05]  /*07f0*/  @P2 FFMA.FTZ R0, R4, R3, +INF ;  /* 0x7f80000004002423 */ /* 0x000fca0000010003 */
[----:B------:R-:W-:-:S07]  /*0800*/  FSEL R0, R0, -RZ, P3 ;  /* 0x800000ff00007208 */ /* 0x000fce0001800000 */
.L_x_3:
[----:B------:R-:W-:Y:S05]  /*0810*/  BSYNC B0 ;  /* 0x0000000000007941 */ /* 0x000fea0003800000 */
.L_x_2:
[----:B------:R-:W-:Y:S01]  /*0820*/  FSEL R7, R10, R7, P1 ;  /* 0x000000070a077208 */ /* 0x000fe20000800000 */
[----:B------:R-:W-:Y:S01]  /*0830*/  BSSY B0, `(.L_x_4) ;  /* 0x0000017000007945 */ /* 0x000fe20003800000 */
[----:B------:R-:W-:-:S03]  /*0840*/  FSETP.GT.AND P1, PT, R11, 20, PT ;  /* 0x41a000000b00780b */ /* 0x000fc60003f24000 */
[----:B------:R-:W-:Y:S01]  /*0850*/  FADD.FTZ R6, |R7|, -RZ ;  /* 0x800000ff07067221 */ /* 0x000fe20000010200 */
[----:B------:R-:W-:-:S04]  /*0860*/  FSEL R3, R11, R0, P1 ;  /* 0x000000000b037208 */ /* 0x000fc80000800000 */
[----:B------:R-:W-:-:S13]  /*0870*/  FSETP.GE.AND P2, PT, R6, 0.60000002384185791016, PT ;  /* 0x3f19999a0600780b */ /* 0x000fda0003f46000 */
[----:B------:R-:W-:Y:S05]  /*0880*/  @!P2 BRA `(.L_x_5) ;  /* 0x000000000028a947 */ /* 0x000fea0003800000 */
[C---:B------:R-:W-:Y:S01]  /*0890*/  FMUL R0, R6.reuse, 2.8853900432586669922 ;  /* 0x4038aa3b06007820 */ /* 0x040fe20000400000 */
[----:B------:R-:W-:Y:S01]  /*08a0*/  HFMA2.MMA R5, -RZ, RZ, 1.875, 0 ;  /* 0x3f800000ff057435 */ /* 0x000fe200000001ff */
[----:B------:R-:W-:-:S04]  /*08b0*/  FSETP.GE.AND P1, PT, R6, 9.010913848876953125, PT ;  /* 0x41102cb40600780b */ /* 0x000fc80003f26000 */
[----:B------:R-:W0:Y:S02]  /*08c0*/  MUFU.EX2 R0, R0 ;  /* 0x0000000000007308 */ /* 0x000e240000000800 */
[----:B0-----:R-:W-:-:S06]  /*08d0*/  FADD R4, R0, 1 ;  /* 0x3f80000000047421 */ /* 0x001fcc0000000000 */
[----:B------:R-:W0:Y:S02]  /*08e0*/  MUFU.RCP R4, R4 ;  /* 0x0000000400047308 */ /* 0x000e240000001000 */
[----:B0-----:R-:W-:-:S05]  /*08f0*/  FFMA.FTZ R5, R4, -2, R5 ;  /* 0xc000000004057823 */ /* 0x001fca0000010005 */
[----:B------:R-:W-:-:S04]  /*0900*/  FSEL R5, R5, 1, !P1 ;  /* 0x3f80000005057808 */ /* 0x000fc80004800000 */
[----:B------:R-:W-:Y:S01]  /*0910*/  LOP3.LUT R5, R5, 0x80000000, R7, 0xf8, !PT ;  /* 0x8000000005057812 */ /* 0x000fe200078ef807 */
[----:B------:R-:W-:Y:S06]  /*0920*/  BRA `(.L_x_6) ;  /* 0x00000000001c7947 */ /* 0x000fec0003800000 */
.L_x_5:
[----:B------:R-:W-:Y:S01]  /*0930*/  MOV R0, 0x3c80f082 ;  /* 0x3c80f08200007802 */ /* 0x000fe20000000f00 */
[----:B------:R-:W-:-:S04]  /*0940*/  FMUL R5, R7, R7 ;  /* 0x0000000707057220 */ /* 0x000fc80000400000 */
[----:B------:R-:W-:-:S04]  /*0950*/  FFMA.FTZ R0, R5, R0, -0.052303962409496307373 ;  /* 0xbd563cae05007423 */ /* 0x000fc80000010000 */
[----:B------:R-:W-:-:S04]  /*0960*/  FFMA.FTZ R0, R5, R0, 0.1331529766321182251 ;  /* 0x3e08594105007423 */ /* 0x000fc80000010000 */
[----:B------:R-:W-:-:S04]  /*0970*/  FFMA.FTZ R0, R5, R0, -0.33332768082618713379 ;  /* 0xbeaaa9ed05007423 */ /* 0x000fc80000010000 */
[----:B------:R-:W-:-:S04]  /*0980*/  FFMA.FTZ R0, R5, R0, RZ ;  /* 0x0000000005007223 */ /* 0x000fc800000100ff */
[----:B------:R-:W-:-:S07]  /*0990*/  FFMA.FTZ R5, R7, R0, R7 ;  /* 0x0000000007057223 */ /* 0x000fce0000010007 */
.L_x_6:
[----:B------:R-:W-:Y:S05]  /*09a0*/  BSYNC B0 ;  /* 0x0000000000007941 */ /* 0x000fea0003800000 */
.L_x_4:
[----:B------:R-:W-:Y:S01]  /*09b0*/  FADD.FTZ R8, |R3|, -RZ ;  /* 0x800000ff03087221 */ /* 0x000fe20000010200 */
[----:B------:R-:W-:Y:S01]  /*09c0*/  BSSY B0, `(.L_x_7) ;  /* 0x0000015000007945 */ /* 0x000fe20003800000 */
[----:B------:R-:W-:-:S03]  /*09d0*/  SHF.R.S32.HI R9, RZ, 0x1f, R2 ;  /* 0x0000001fff097819 */ /* 0x000fc60000011402 */
        /* <DEDUP_REMOVED lines=12> */
.L_x_8:
[----:B------:R-:W-:Y:S01]  /*0aa0*/  MOV R0, 0x3c80f082 ;  /* 0x3c80f08200007802 */ /* 0x000fe20000000f00 */
[----:B------:R-:W-:-:S04]  /*0ab0*/  FMUL R7, R3, R3 ;  /* 0x0000000303077220 */ /* 0x000fc80000400000 */
[----:B------:R-:W-:-:S04]  /*0ac0*/  FFMA.FTZ R0, R7, R0, -0.052303962409496307373 ;  /* 0xbd563cae07007423 */ /* 0x000fc80000010000 */
[----:B------:R-:W-:-:S04]  /*0ad0*/  FFMA.FTZ R0, R7, R0, 0.1331529766321182251 ;  /* 0x3e08594107007423 */ /* 0x000fc80000010000 */
[----:B------:R-:W-:-:S04]  /*0ae0*/  FFMA.FTZ R0, R7, R0, -0.33332768082618713379 ;  /* 0xbeaaa9ed07007423 */ /* 0x000fc80000010000 */
[----:B------:R-:W-:-:S04]  /*0af0*/  FFMA.FTZ R0, R7, R0, RZ ;  /* 0x0000000007007223 */ /* 0x000fc800000100ff */
[----:B------:R-:W-:-:S07]  /*0b00*/  FFMA.FTZ R0, R3, R0, R3 ;  /* 0x0000000003007223 */ /* 0x000fce0000010003 */
.L_x_9:
[----:B------:R-:W-:Y:S05]  /*0b10*/  BSYNC B0 ;  /* 0x0000000000007941 */ /* 0x000fea0003800000 */
.L_x_7:
[----:B------:R-:W-:Y:S01]  /*0b20*/  ULDC.64 UR6, c[0x0][0x210] ;  /* 0x0000840000067ab9 */ /* 0x000fe20000000a00 */
[----:B------:R-:W-:Y:S01]  /*0b30*/  FMUL R10, R10, R5 ;  /* 0x000000050a0a7220 */ /* 0x000fe20000400000 */
[----:B------:R-:W-:Y:S01]  /*0b40*/  LEA R4, P1, R2, UR6, 0x2 ;  /* 0x0000000602047c11 */ /* 0x000fe2000f8210ff */
[----:B------:R-:W-:-:S03]  /*0b50*/  FMUL R11, R11, R0 ;  /* 0x000000000b0b7220 */ /* 0x000fc60000400000 */
[----:B------:R-:W-:Y:S01]  /*0b60*/  LEA.HI.X R5, R2, UR7, R9, 0x2, P1 ;  /* 0x0000000702057c11 */ /* 0x000fe200088f1409 */
[----:B------:R-:W-:Y:S08]  /*0b70*/  @P0 EXIT ;  /* 0x000000000000094d */ /* 0x000ff00003800000 */
[----:B------:R-:W-:Y:S01]  /*0b80*/  STG.E.64 desc[UR4][R4.64], R10 ;  /* 0x0000000a04007986 */ /* 0x000fe2000c101b04 */
[----:B------:R-:W-:Y:S05]  /*0b90*/  EXIT ;  /* 0x000000000000794d */ /* 0x000fea0003800000 */
.L_x_10:
[----:B------:R-:W-:-:S00]  /*0ba0*/  BRA `(.L_x_10) ;  /* 0xfffffffc00fc7947 */ /* 0x000fc0000383ffff */
[----:B------:R-:W-:-:S00]  /*0bb0*/  NOP ;  /* 0x0000000000007918 */ /* 0x000fc00000000000 */
        /* <DEDUP_REMOVED lines=12> */
.L_x_11:


//--------------------- .nv.global.init           --------------------------
	.section	.nv.global.init,"aw",@progbits
.nv.global.init:
	.type		_$_str,@object
	.size		_$_str,(_$_str_$_2 - _$_str)
_$_str:
        /*0000*/ 	.byte	0x5f, 0x5f, 0x43, 0x55, 0x44, 0x41, 0x5f, 0x46, 0x54, 0x5a, 0x00
	.type		_$_str_$_2,@object
	.size		_$_str_$_2,(.L_1 - _$_str_$_2)
_$_str_$_2:
        /*000b*/ 	.byte	0x5f, 0x5f, 0x43, 0x55, 0x44, 0x41, 0x5f, 0x50, 0x52, 0x45, 0x43, 0x5f, 0x53, 0x51, 0x52, 0x54
        /*001b*/ 	.byte	0x00
.L_1:


//--------------------- .nv.constant0.triton_poi_fused__native_batch_norm_legit_no_training_mul_softplus_tanh_11 --------------------------
	.section	.nv.constant0.triton_poi_fused__native_batch_norm_legit_no_training_mul_softplus_tanh_11,"a",@progbits
	.sectionflags	@""
	.align	4
.nv.constant0.triton_poi_fused__native_batch_norm_legit_no_training_mul_softplus_tanh_11:
	.zero		580
